//
// Generated by NVIDIA NVVM Compiler
//
// Compiler Build ID: CL-36424714
// Cuda compilation tools, release 13.0, V13.0.88
// Based on NVVM 20.0.0
//

.version 9.0
.target sm_100
.address_size 64

	// .globl	_Z14multiplyKernelPiPKiS1_

.visible .entry _Z14multiplyKernelPiPKiS1_(
	.param .u64 .ptr .align 1 _Z14multiplyKernelPiPKiS1__param_0,
	.param .u64 .ptr .align 1 _Z14multiplyKernelPiPKiS1__param_1,
	.param .u64 .ptr .align 1 _Z14multiplyKernelPiPKiS1__param_2
)
{
	.reg .pred 	%p<5>;
	.reg .b32 	%r<42>;
	.reg .b64 	%rd<21>;

	ld.param.u64 	%rd11, [_Z14multiplyKernelPiPKiS1__param_0];
	ld.param.u64 	%rd12, [_Z14multiplyKernelPiPKiS1__param_1];
	ld.param.u64 	%rd13, [_Z14multiplyKernelPiPKiS1__param_2];
	mov.u32 	%r38, %tid.x;
	setp.gt.u32 	%p1, %r38, 999;
	@%p1 bra 	$L__BB0_7;
	cvta.to.global.u64 	%rd14, %rd12;
	add.s64 	%rd1, %rd14, 16;
	cvta.to.global.u64 	%rd15, %rd13;
	add.s64 	%rd2, %rd15, 16000;
	cvta.to.global.u64 	%rd3, %rd11;
$L__BB0_2:
	mul.lo.s32 	%r3, %r38, 1000;
	mul.wide.u32 	%rd16, %r38, 4000;
	add.s64 	%rd4, %rd1, %rd16;
	mov.b32 	%r39, 0;
$L__BB0_3:
	add.s32 	%r14, %r39, %r3;
	mul.wide.u32 	%rd17, %r14, 4;
	add.s64 	%rd5, %rd3, %rd17;
	ld.global.u32 	%r40, [%rd5];
	mul.wide.u32 	%rd18, %r39, 4;
	add.s64 	%rd19, %rd2, %rd18;
	mov.b32 	%r41, 0;
	mov.u64 	%rd20, %rd4;
$L__BB0_4:
	ld.global.u32 	%r15, [%rd20+-16];
	ld.global.u32 	%r16, [%rd19+-16000];
	mad.lo.s32 	%r17, %r16, %r15, %r40;
	st.global.u32 	[%rd5], %r17;
	ld.global.u32 	%r18, [%rd20+-12];
	ld.global.u32 	%r19, [%rd19+-12000];
	mad.lo.s32 	%r20, %r19, %r18, %r17;
	st.global.u32 	[%rd5], %r20;
	ld.global.u32 	%r21, [%rd20+-8];
	ld.global.u32 	%r22, [%rd19+-8000];
	mad.lo.s32 	%r23, %r22, %r21, %r20;
	st.global.u32 	[%rd5], %r23;
	ld.global.u32 	%r24, [%rd20+-4];
	ld.global.u32 	%r25, [%rd19+-4000];
	mad.lo.s32 	%r26, %r25, %r24, %r23;
	st.global.u32 	[%rd5], %r26;
	ld.global.u32 	%r27, [%rd20];
	ld.global.u32 	%r28, [%rd19];
	mad.lo.s32 	%r29, %r28, %r27, %r26;
	st.global.u32 	[%rd5], %r29;
	ld.global.u32 	%r30, [%rd20+4];
	ld.global.u32 	%r31, [%rd19+4000];
	mad.lo.s32 	%r32, %r31, %r30, %r29;
	st.global.u32 	[%rd5], %r32;
	ld.global.u32 	%r33, [%rd20+8];
	ld.global.u32 	%r34, [%rd19+8000];
	mad.lo.s32 	%r35, %r34, %r33, %r32;
	st.global.u32 	[%rd5], %r35;
	ld.global.u32 	%r36, [%rd20+12];
	ld.global.u32 	%r37, [%rd19+12000];
	mad.lo.s32 	%r40, %r37, %r36, %r35;
	st.global.u32 	[%rd5], %r40;
	add.s32 	%r41, %r41, 8;
	add.s64 	%rd20, %rd20, 32;
	add.s64 	%rd19, %rd19, 32000;
	setp.ne.s32 	%p2, %r41, 1000;
	@%p2 bra 	$L__BB0_4;
	add.s32 	%r39, %r39, 1;
	setp.ne.s32 	%p3, %r39, 1000;
	@%p3 bra 	$L__BB0_3;
	add.s32 	%r11, %r38, 51;
	setp.lt.u32 	%p4, %r38, 949;
	mov.u32 	%r38, %r11;
	@%p4 bra 	$L__BB0_2;
$L__BB0_7:
	ret;

}


// ===== COMPILED SASS (sm_100) =====

	.target	sm_100

	.elftype	@"ET_EXEC"


//--------------------- .note.nv.tkinfo           --------------------------
	.section	.note.nv.tkinfo,"",@"SHT_NOTE"
	.sectionflags	@"SHF_NOTE_NV_TKINFO"
	.tkinfo
        /*0018*/ 	.word	0x00000002
        /*0030*/ 	.string	""
        /*0030*/ 	.string	"ptxas"
        /*0030*/ 	.string	"Cuda compilation tools, release 13.0, V13.0.88"
        /*0030*/ 	.string	"Build cuda_13.0.r13.0/compiler.36424714_0"
        /*0030*/ 	.string	"-arch sm_100 -m 64 "



//--------------------- .note.nv.cuinfo           --------------------------
	.section	.note.nv.cuinfo,"",@"SHT_NOTE"
	.sectionflags	@"SHF_NOTE_NV_CUINFO"
        /*0018*/ 	.short	0x0002
        /*001a*/ 	.short	0x0064
        /*001c*/ 	.short	0x0082
	.zero		2


//--------------------- .nv.info                  --------------------------
	.section	.nv.info,"",@"SHT_CUDA_INFO"
	.align	4


	//----- nvinfo : EIATTR_REGCOUNT
	.align		4
        /*0000*/ 	.byte	0x04, 0x2f
        /*0002*/ 	.short	(.L_1 - .L_0)
	.align		4
.L_0:
        /*0004*/ 	.word	index@(_Z14multiplyKernelPiPKiS1_)
        /*0008*/ 	.word	0x00000018


	//----- nvinfo : EIATTR_FRAME_SIZE
	.align		4
.L_1:
        /*000c*/ 	.byte	0x04, 0x11
        /*000e*/ 	.short	(.L_3 - .L_2)
	.align		4
.L_2:
        /*0010*/ 	.word	index@(_Z14multiplyKernelPiPKiS1_)
        /*0014*/ 	.word	0x00000000


	//----- nvinfo : EIATTR_MIN_STACK_SIZE
	.align		4
.L_3:
        /*0018*/ 	.byte	0x04, 0x12
        /*001a*/ 	.short	(.L_5 - .L_4)
	.align		4
.L_4:
        /*001c*/ 	.word	index@(_Z14multiplyKernelPiPKiS1_)
        /*0020*/ 	.word	0x00000000
.L_5:


//--------------------- .nv.compat                --------------------------
	.section	.nv.compat,"",@"SHT_CUDA_COMPAT_INFO"
	.align	4
        /*0000*/ 	.byte	0x02, 0x09, 0x00, 0x00, 0x02, 0x02, 0x01, 0x00, 0x02, 0x05, 0x05, 0x00, 0x03, 0x07, 0x01, 0x01
        /*0010*/ 	.byte	0x02, 0x03, 0x00, 0x00, 0x02, 0x06, 0x01, 0x00, 0x04, 0x0b, 0x08, 0x00, 0x09, 0x00, 0x00, 0x00
        /*0020*/ 	.byte	0x00, 0x00, 0x00, 0x00


//--------------------- .nv.info._Z14multiplyKernelPiPKiS1_ --------------------------
	.section	.nv.info._Z14multiplyKernelPiPKiS1_,"",@"SHT_CUDA_INFO"
	.sectionflags	@""
	.align	4


	//----- nvinfo : EIATTR_CUDA_API_VERSION
	.align		4
        /*0000*/ 	.byte	0x04, 0x37
        /*0002*/ 	.short	(.L_7 - .L_6)
.L_6:
        /*0004*/ 	.word	0x00000082


	//----- nvinfo : EIATTR_KPARAM_INFO
	.align		4
.L_7:
        /*0008*/ 	.byte	0x04, 0x17
        /*000a*/ 	.short	(.L_9 - .L_8)
.L_8:
        /*000c*/ 	.word	0x00000000
        /*0010*/ 	.short	0x0002
        /*0012*/ 	.short	0x0010
        /*0014*/ 	.byte	0x00, 0xf5, 0x21, 0x00


	//----- nvinfo : EIATTR_KPARAM_INFO
	.align		4
.L_9:
        /*0018*/ 	.byte	0x04, 0x17
        /*001a*/ 	.short	(.L_11 - .L_10)
.L_10:
        /*001c*/ 	.word	0x00000000
        /*0020*/ 	.short	0x0001
        /*0022*/ 	.short	0x0008
        /*0024*/ 	.byte	0x00, 0xf5, 0x21, 0x00


	//----- nvinfo : EIATTR_KPARAM_INFO
	.align		4
.L_11:
        /*0028*/ 	.byte	0x04, 0x17
        /*002a*/ 	.short	(.L_13 - .L_12)
.L_12:
        /*002c*/ 	.word	0x00000000
        /*0030*/ 	.short	0x0000
        /*0032*/ 	.short	0x0000
        /*0034*/ 	.byte	0x00, 0xf5, 0x21, 0x00


	//----- nvinfo : EIATTR_SPARSE_MMA_MASK
	.align		4
.L_13:
        /*0038*/ 	.byte	0x03, 0x50
        /*003a*/ 	.short	0x0000


	//----- nvinfo : EIATTR_MAXREG_COUNT
	.align		4
        /*003c*/ 	.byte	0x03, 0x1b
        /*003e*/ 	.short	0x00ff


	//----- nvinfo : EIATTR_MERCURY_ISA_VERSION
	.align		4
        /*0040*/ 	.byte	0x03, 0x5f
        /*0042*/ 	.short	0x0101


	//----- nvinfo : EIATTR_VRC_CTA_INIT_COUNT
	.align		4
        /*0044*/ 	.byte	0x02, 0x4a
	.zero		1
	.zero		1


	//----- nvinfo : EIATTR_EXIT_INSTR_OFFSETS
	.align		4
        /*0048*/ 	.byte	0x04, 0x1c
        /*004a*/ 	.short	(.L_15 - .L_14)


	//   ....[0]....
.L_14:
        /*004c*/ 	.word	0x00000030


	//   ....[1]....
        /*0050*/ 	.word	0x00000cb0


	//----- nvinfo : EIATTR_CRS_STACK_SIZE
	.align		4
.L_15:
        /*0054*/ 	.byte	0x04, 0x1e
        /*0056*/ 	.short	(.L_17 - .L_16)
.L_16:
        /*0058*/ 	.word	0x00000000


	//----- nvinfo : EIATTR_CBANK_PARAM_SIZE
	.align		4
.L_17:
        /*005c*/ 	.byte	0x03, 0x19
        /*005e*/ 	.short	0x0018


	//----- nvinfo : EIATTR_PARAM_CBANK
	.align		4
        /*0060*/ 	.byte	0x04, 0x0a
        /*0062*/ 	.short	(.L_19 - .L_18)
	.align		4
.L_18:
        /*0064*/ 	.word	index@(.nv.constant0._Z14multiplyKernelPiPKiS1_)
        /*0068*/ 	.short	0x0380
        /*006a*/ 	.short	0x0018


	//----- nvinfo : EIATTR_SW_WAR
	.align		4
.L_19:
        /*006c*/ 	.byte	0x04, 0x36
        /*006e*/ 	.short	(.L_21 - .L_20)
.L_20:
        /*0070*/ 	.word	0x00000008
.L_21:


//--------------------- .nv.callgraph             --------------------------
	.section	.nv.callgraph,"",@"SHT_CUDA_CALLGRAPH"
	.align	4
	.sectionentsize	8
	.align		4
        /*0000*/ 	.word	0x00000000
	.align		4
        /*0004*/ 	.word	0xffffffff
	.align		4
        /*0008*/ 	.word	0x00000000
	.align		4
        /*000c*/ 	.word	0xfffffffe
	.align		4
        /*0010*/ 	.word	0x00000000
	.align		4
        /*0014*/ 	.word	0xfffffffd
	.align		4
        /*0018*/ 	.word	0x00000000
	.align		4
        /*001c*/ 	.word	0xfffffffc


//--------------------- .text._Z14multiplyKernelPiPKiS1_ --------------------------
	.section	.text._Z14multiplyKernelPiPKiS1_,"ax",@progbits
	.align	128
        .global         _Z14multiplyKernelPiPKiS1_
        .type           _Z14multiplyKernelPiPKiS1_,@function
        .size           _Z14multiplyKernelPiPKiS1_,(.L_x_4 - _Z14multiplyKernelPiPKiS1_)
        .other          _Z14multiplyKernelPiPKiS1_,@"STO_CUDA_ENTRY STV_DEFAULT"
_Z14multiplyKernelPiPKiS1_:
.text._Z14multiplyKernelPiPKiS1_:
[----:B------:R-:W-:Y:S01]  /*0000*/  LDC R1, c[0x0][0x37c] ;  /* 0x0000df00ff017b82 */ /* 0x000fe20000000800 */
[----:B------:R-:W0:Y:S02]  /*0010*/  S2R R0, SR_TID.X ;  /* 0x0000000000007919 */ /* 0x000e240000002100 */
[----:B0-----:R-:W-:-:S13]  /*0020*/  ISETP.GT.U32.AND P0, PT, R0, 0x3e7, PT ;  /* 0x000003e70000780c */ /* 0x001fda0003f04070 */
[----:B------:R-:W-:Y:S05]  /*0030*/  @P0 EXIT ;  /* 0x000000000000094d */ /* 0x000fea0003800000 */
[----:B------:R-:W0:Y:S01]  /*0040*/  LDCU.64 UR6, c[0x0][0x388] ;  /* 0x00007100ff0677ac */ /* 0x000e220008000a00 */
[----:B------:R-:W1:Y:S01]  /*0050*/  LDCU.64 UR4, c[0x0][0x390] ;  /* 0x00007200ff0477ac */ /* 0x000e620008000a00 */
[----:B------:R-:W2:Y:S01]  /*0060*/  LDCU.64 UR8, c[0x0][0x358] ;  /* 0x00006b00ff0877ac */ /* 0x000ea20008000a00 */
[----:B0-----:R-:W-:Y:S02]  /*0070*/  UIADD3 UR6, UP0, UPT, UR6, 0x10, URZ ;  /* 0x0000001006067890 */ /* 0x001fe4000ff1e0ff */
[----:B-1----:R-:W-:Y:S02]  /*0080*/  UIADD3 UR4, UP1, UPT, UR4, 0x3e80, URZ ;  /* 0x00003e8004047890 */ /* 0x002fe4000ff3e0ff */
[----:B------:R-:W-:Y:S02]  /*0090*/  UIADD3.X UR7, UPT, UPT, URZ, UR7, URZ, UP0, !UPT ;  /* 0x00000007ff077290 */ /* 0x000fe400087fe4ff */
[----:B--2---:R-:W-:-:S12]  /*00a0*/  UIADD3.X UR5, UPT, UPT, URZ, UR5, URZ, UP1, !UPT ;  /* 0x00000005ff057290 */ /* 0x004fd80008ffe4ff */
.L_x_2:
[----:B------:R-:W-:Y:S01]  /*00b0*/  MOV R2, UR6 ;  /* 0x0000000600027c02 */ /* 0x000fe20008000f00 */
[----:B------:R-:W-:Y:S01]  /*00c0*/  HFMA2 R11, -RZ, RZ, 0, 0 ;  /* 0x00000000ff0b7431 */ /* 0x000fe200000001ff */
[----:B------:R-:W-:Y:S02]  /*00d0*/  MOV R3, UR7 ;  /* 0x0000000700037c02 */ /* 0x000fe40008000f00 */
[----:B------:R-:W-:Y:S01]  /*00e0*/  MOV R10, R0 ;  /* 0x00000000000a7202 */ /* 0x000fe20000000f00 */
[----:B------:R-:W-:-:S03]  /*00f0*/  IMAD.WIDE.U32 R2, R0, 0xfa0, R2 ;  /* 0x00000fa000027825 */ /* 0x000fc600078e0002 */
[----:B------:R-:W-:Y:S02]  /*0100*/  ISETP.GE.U32.AND P3, PT, R10, 0x3b5, PT ;  /* 0x000003b50a00780c */ /* 0x000fe40003f66070 */
[----:B--2---:R-:W-:-:S11]  /*0110*/  IADD3 R0, PT, PT, R0, 0x33, RZ ;  /* 0x0000003300007810 */ /* 0x004fd60007ffe0ff */
.L_x_1:
[----:B--2---:R-:W0:Y:S01]  /*0120*/  LDC.64 R4, c[0x0][0x380] ;  /* 0x0000e000ff047b82 */ /* 0x004e220000000a00 */
[----:B------:R-:W-:-:S04]  /*0130*/  IMAD R7, R10, 0x3e8, R11 ;  /* 0x000003e80a077824 */ /* 0x000fc800078e020b */
[----:B0-----:R-:W-:-:S05]  /*0140*/  IMAD.WIDE.U32 R4, R7, 0x4, R4 ;  /* 0x0000000407047825 */ /* 0x001fca00078e0004 */
[----:B------:R0:W5:Y:S01]  /*0150*/  LDG.E R13, desc[UR8][R4.64] ;  /* 0x00000008040d7981 */ /* 0x000162000c1e1900 */
[----:B------:R-:W-:Y:S02]  /*0160*/  MOV R6, UR4 ;  /* 0x0000000400067c02 */ /* 0x000fe40008000f00 */
[----:B------:R-:W-:Y:S02]  /*0170*/  MOV R7, UR5 ;  /* 0x0000000500077c02 */ /* 0x000fe40008000f00 */
[----:B------:R-:W-:Y:S02]  /*0180*/  MOV R12, RZ ;  /* 0x000000ff000c7202 */ /* 0x000fe40000000f00 */
[----:B------:R-:W-:Y:S01]  /*0190*/  MOV R14, R2 ;  /* 0x00000002000e7202 */ /* 0x000fe20000000f00 */
[C---:B------:R-:W-:Y:S01]  /*01a0*/  IMAD.WIDE.U32 R6, R11.reuse, 0x4, R6 ;  /* 0x000000040b067825 */ /* 0x040fe200078e0006 */
[----:B------:R-:W-:Y:S02]  /*01b0*/  IADD3 R11, PT, PT, R11, 0x1, RZ ;  /* 0x000000010b0b7810 */ /* 0x000fe40007ffe0ff */
[----:B------:R-:W-:-:S02]  /*01c0*/  MOV R15, R3 ;  /* 0x00000003000f7202 */ /* 0x000fc40000000f00 */
[----:B0-----:R-:W-:-:S13]  /*01d0*/  ISETP.NE.AND P4, PT, R11, 0x3e8, PT ;  /* 0x000003e80b00780c */ /* 0x001fda0003f85270 */
.L_x_0:
[----:B------:R-:W-:Y:S02]  /*01e0*/  MOV R8, R6 ;  /* 0x0000000600087202 */ /* 0x000fe40000000f00 */
[----:B------:R-:W-:Y:S02]  /*01f0*/  MOV R9, R7 ;  /* 0x0000000700097202 */ /* 0x000fe40000000f00 */
[----:B------:R-:W-:Y:S02]  /*0200*/  MOV R6, R14 ;  /* 0x0000000e00067202 */ /* 0x000fe40000000f00 */
[----:B------:R-:W-:Y:S02]  /*0210*/  MOV R7, R15 ;  /* 0x0000000f00077202 */ /* 0x000fe40000000f00 */
[----:B--2---:R-:W2:Y:S04]  /*0220*/  LDG.E R15, desc[UR8][R8.64+-0x3e80] ;  /* 0xffc18008080f7981 */ /* 0x004ea8000c1e1900 */
[----:B------:R-:W2:Y:S02]  /*0230*/  LDG.E R14, desc[UR8][R6.64+-0x10] ;  /* 0xfffff008060e7981 */ /* 0x000ea4000c1e1900 */
[----:B--2--5:R-:W-:-:S05]  /*0240*/  IMAD R15, R14, R15, R13 ;  /* 0x0000000f0e0f7224 */ /* 0x024fca00078e020d */
[----:B------:R0:W-:Y:S04]  /*0250*/  STG.E desc[UR8][R4.64], R15 ;  /* 0x0000000f04007986 */ /* 0x0001e8000c101908 */
[----:B------:R-:W2:Y:S04]  /*0260*/  LDG.E R14, desc[UR8][R6.64+-0xc] ;  /* 0xfffff408060e7981 */ /* 0x000ea8000c1e1900 */
[----:B------:R-:W2:Y:S02]  /*0270*/  LDG.E R13, desc[UR8][R8.64+-0x2ee0] ;  /* 0xffd12008080d7981 */ /* 0x000ea4000c1e1900 */
[----:B--2---:R-:W-:-:S05]  /*0280*/  IMAD R13, R14, R13, R15 ;  /* 0x0000000d0e0d7224 */ /* 0x004fca00078e020f */
[----:B------:R1:W-:Y:S04]  /*0290*/  STG.E desc[UR8][R4.64], R13 ;  /* 0x0000000d04007986 */ /* 0x0003e8000c101908 */
[----:B------:R-:W2:Y:S04]  /*02a0*/  LDG.E R14, desc[UR8][R6.64+-0x8] ;  /* 0xfffff808060e7981 */ /* 0x000ea8000c1e1900 */
[----:B------:R-:W2:Y:S02]  /*02b0*/  LDG.E R16, desc[UR8][R8.64+-0x1f40] ;  /* 0xffe0c00808107981 */ /* 0x000ea4000c1e1900 */
[----:B--2---:R-:W-:-:S05]  /*02c0*/  IMAD R17, R14, R16, R13 ;  /* 0x000000100e117224 */ /* 0x004fca00078e020d */
[----:B------:R2:W-:Y:S04]  /*02d0*/  STG.E desc[UR8][R4.64], R17 ;  /* 0x0000001104007986 */ /* 0x0005e8000c101908 */
[----:B------:R-:W0:Y:S04]  /*02e0*/  LDG.E R14, desc[UR8][R6.64+-0x4] ;  /* 0xfffffc08060e7981 */ /* 0x000e28000c1e1900 */
[----:B------:R-:W0:Y:S02]  /*02f0*/  LDG.E R16, desc[UR8][R8.64+-0xfa0] ;  /* 0xfff0600808107981 */ /* 0x000e24000c1e1900 */
[----:B0-----:R-:W-:-:S05]  /*0300*/  IMAD R15, R14, R16, R17 ;  /* 0x000000100e0f7224 */ /* 0x001fca00078e0211 */
[----:B------:R0:W-:Y:S04]  /*0310*/  STG.E desc[UR8][R4.64], R15 ;  /* 0x0000000f04007986 */ /* 0x0001e8000c101908 */
[----:B------:R-:W1:Y:S04]  /*0320*/  LDG.E R14, desc[UR8][R6.64] ;  /* 0x00000008060e7981 */ /* 0x000e68000c1e1900 */
[----:B------:R-:W1:Y:S02]  /*0330*/  LDG.E R16, desc[UR8][R8.64] ;  /* 0x0000000808107981 */ /* 0x000e64000c1e1900 */
[----:B-1----:R-:W-:-:S05]  /*0340*/  IMAD R13, R14, R16, R15 ;  /* 0x000000100e0d7224 */ /* 0x002fca00078e020f */
        /* <DEDUP_REMOVED lines=101> */
[----:B------:R-:W3:Y:S04]  /*09a0*/  LDG.E R14, desc[UR8][R6.64+0x68] ;  /* 0x00006808060e7981 */ /* 0x000ee8000c1e1900 */
[----:B------:R-:W3:Y:S02]  /*09b0*/  LDG.E R16, desc[UR8][R8.64+0x19640] ;  /* 0x0196400808107981 */ /* 0x000ee4000c1e1900 */
[----:B---3--:R-:W-:-:S05]  /*09c0*/  IMAD R19, R14, R16, R17 ;  /* 0x000000100e137224 */ /* 0x008fca00078e0211 */
[----:B------:R-:W-:Y:S04]  /*09d0*/  STG.E desc[UR8][R4.64], R19 ;  /* 0x0000001304007986 */ /* 0x000fe8000c101908 */
[----:B------:R-:W3:Y:S04]  /*09e0*/  LDG.E R14, desc[UR8][R6.64+0x6c] ;  /* 0x00006c08060e7981 */ /* 0x000ee8000c1e1900 */
[----:B0-----:R-:W3:Y:S02]  /*09f0*/  LDG.E R15, desc[UR8][R8.64+0x1a5e0] ;  /* 0x01a5e008080f7981 */ /* 0x001ee4000c1e1900 */
[----:B---3--:R-:W-:-:S05]  /*0a00*/  IMAD R21, R14, R15, R19 ;  /* 0x0000000f0e157224 */ /* 0x008fca00078e0213 */
[----:B------:R-:W-:Y:S04]  /*0a10*/  STG.E desc[UR8][R4.64], R21 ;  /* 0x0000001504007986 */ /* 0x000fe8000c101908 */
[----:B-1----:R-:W3:Y:S04]  /*0a20*/  LDG.E R13, desc[UR8][R6.64+0x70] ;  /* 0x00007008060d7981 */ /* 0x002ee8000c1e1900 */
[----:B------:R-:W3:Y:S02]  /*0a30*/  LDG.E R14, desc[UR8][R8.64+0x1b580] ;  /* 0x01b58008080e7981 */ /* 0x000ee4000c1e1900 */
[----:B---3--:R-:W-:-:S05]  /*0a40*/  IMAD R13, R13, R14, R21 ;  /* 0x0000000e0d0d7224 */ /* 0x008fca00078e0215 */
[----:B------:R0:W-:Y:S04]  /*0a50*/  STG.E desc[UR8][R4.64], R13 ;  /* 0x0000000d04007986 */ /* 0x0001e8000c101908 */
[----:B------:R-:W3:Y:S04]  /*0a60*/  LDG.E R14, desc[UR8][R6.64+0x74] ;  /* 0x00007408060e7981 */ /* 0x000ee8000c1e1900 */
[----:B------:R-:W3:Y:S02]  /*0a70*/  LDG.E R15, desc[UR8][R8.64+0x1c520] ;  /* 0x01c52008080f7981 */ /* 0x000ee4000c1e1900 */
[----:B---3--:R-:W-:-:S05]  /*0a80*/  IMAD R15, R14, R15, R13 ;  /* 0x0000000f0e0f7224 */ /* 0x008fca00078e020d */
        /* <DEDUP_REMOVED lines=20> */
[----:B------:R2:W-:Y:S04]  /*0bd0*/  STG.E desc[UR8][R4.64], R19 ;  /* 0x0000001304007986 */ /* 0x0005e8000c101908 */
[----:B------:R-:W3:Y:S04]  /*0be0*/  LDG.E R14, desc[UR8][R6.64+0x8c] ;  /* 0x00008c08060e7981 */ /* 0x000ee8000c1e1900 */
[----:B0-----:R-:W3:Y:S01]  /*0bf0*/  LDG.E R13, desc[UR8][R8.64+0x222e0] ;  /* 0x0222e008080d7981 */ /* 0x001ee2000c1e1900 */
[----:B------:R-:W-:-:S04]  /*0c00*/  IADD3 R12, PT, PT, R12, 0x28, RZ ;  /* 0x000000280c0c7810 */ /* 0x000fc80007ffe0ff */
[----:B------:R-:W-:Y:S01]  /*0c10*/  ISETP.NE.AND P0, PT, R12, 0x3e8, PT ;  /* 0x000003e80c00780c */ /* 0x000fe20003f05270 */
[----:B---3--:R-:W-:-:S05]  /*0c20*/  IMAD R13, R14, R13, R19 ;  /* 0x0000000d0e0d7224 */ /* 0x008fca00078e0213 */
[----:B------:R2:W-:Y:S01]  /*0c30*/  STG.E desc[UR8][R4.64], R13 ;  /* 0x0000000d04007986 */ /* 0x0005e2000c101908 */
[----:B------:R-:W-:Y:S02]  /*0c40*/  IADD3 R14, P1, PT, R6, 0xa0, RZ ;  /* 0x000000a0060e7810 */ /* 0x000fe40007f3e0ff */
[----:B------:R-:W-:Y:S02]  /*0c50*/  IADD3 R6, P2, PT, R8, 0x27100, RZ ;  /* 0x0002710008067810 */ /* 0x000fe40007f5e0ff */
[----:B-1----:R-:W-:Y:S02]  /*0c60*/  IADD3.X R15, PT, PT, RZ, R7, RZ, P1, !PT ;  /* 0x00000007ff0f7210 */ /* 0x002fe40000ffe4ff */
[----:B------:R-:W-:Y:S01]  /*0c70*/  IADD3.X R7, PT, PT, RZ, R9, RZ, P2, !PT ;  /* 0x00000009ff077210 */ /* 0x000fe200017fe4ff */
[----:B------:R-:W-:Y:S08]  /*0c80*/  @P0 BRA `(.L_x_0) ;  /* 0xfffffff400540947 */ /* 0x000ff0000383ffff */
[----:B------:R-:W-:Y:S05]  /*0c90*/  @P4 BRA `(.L_x_1) ;  /* 0xfffffff400204947 */ /* 0x000fea000383ffff */
[----:B------:R-:W-:Y:S05]  /*0ca0*/  @!P3 BRA `(.L_x_2) ;  /* 0xfffffff40000b947 */ /* 0x000fea000383ffff */
[----:B------:R-:W-:Y:S05]  /*0cb0*/  EXIT ;  /* 0x000000000000794d */ /* 0x000fea0003800000 */
.L_x_3:
[----:B------:R-:W-:-:S00]  /*0cc0*/  BRA `(.L_x_3) ;  /* 0xfffffffc00fc7947 */ /* 0x000fc0000383ffff */
[----:B------:R-:W-:-:S00]  /*0cd0*/  NOP ;  /* 0x0000000000007918 */ /* 0x000fc00000000000 */
        /* <DEDUP_REMOVED lines=10> */
.L_x_4:


//--------------------- .nv.shared.reserved.0     --------------------------
	.section	.nv.shared.reserved.0,"aw",@nobits
	.weak		__nv_reservedSMEM_offset_0_alias
	.size		__nv_reservedSMEM_offset_0_alias, 0, 64
	.other		__nv_reservedSMEM_offset_0_alias,@"STO_CUDA_RESERVED_SHARED STV_DEFAULT"
__nv_reservedSMEM_offset_0_alias:
	.zero		0
	.zero		64


//--------------------- .nv.constant0._Z14multiplyKernelPiPKiS1_ --------------------------
	.section	.nv.constant0._Z14multiplyKernelPiPKiS1_,"a",@progbits
	.sectionflags	@""
	.align	4
.nv.constant0._Z14multiplyKernelPiPKiS1_:
	.zero		920


//--------------------- SYMBOLS --------------------------

	.type		.nv.reservedSmem.offset0,@object
	.size		.nv.reservedSmem.offset0,0x4
